	.headerflags	@"EF_CUDA_TEXMODE_UNIFIED EF_CUDA_64BIT_ADDRESS EF_CUDA_ACCELERATORS EF_CUDA_SM90 EF_CUDA_VIRTUAL_SM(EF_CUDA_SM90)"
	.elftype	@"ET_EXEC"


//--------------------- .nv.info                  --------------------------
	.section	.nv.info,"",@"SHT_CUDA_INFO"
	.align	4


	//----- nvinfo : EIATTR_REGCOUNT
	.align		4
        /*0000*/ 	.byte	0x04, 0x2f
        /*0002*/ 	.short	(.L_3 - .L_2)
	.align		4
.L_2:
        /*0004*/ 	.word	index@(triton_poi_fused__native_batch_norm_legit_no_training_15)
        /*0008*/ 	.word	0x00000016


	//----- nvinfo : EIATTR_MIN_STACK_SIZE
	.align		4
.L_3:
        /*000c*/ 	.byte	0x04, 0x12
        /*000e*/ 	.short	(.L_5 - .L_4)
	.align		4
.L_4:
        /*0010*/ 	.word	index@(triton_poi_fused__native_batch_norm_legit_no_training_15)
        /*0014*/ 	.word	0x00000000


	//----- nvinfo : EIATTR_FRAME_SIZE
	.align		4
.L_5:
        /*0018*/ 	.byte	0x04, 0x11
        /*001a*/ 	.short	(.L_7 - .L_6)
	.align		4
.L_6:
        /*001c*/ 	.word	index@(triton_poi_fused__native_batch_norm_legit_no_training_15)
        /*0020*/ 	.word	0x00000000


	//----- nvinfo : EIATTR_MIN_STACK_SIZE
	.align		4
.L_7:
        /*0024*/ 	.byte	0x04, 0x12
        /*0026*/ 	.short	(.L_9 - .L_8)
	.align		4
.L_8:
        /*0028*/ 	.word	index@(triton_poi_fused__native_batch_norm_legit_no_training_15)
        /*002c*/ 	.word	0x00000000
.L_9:


//--------------------- .nv.info.triton_poi_fused__native_batch_norm_legit_no_training_15 --------------------------
	.section	.nv.info.triton_poi_fused__native_batch_norm_legit_no_training_15,"",@"SHT_CUDA_INFO"
	.sectionflags	@""
	.align	4


	//----- nvinfo : EIATTR_CUDA_API_VERSION
	.align		4
        /*0000*/ 	.byte	0x04, 0x37
        /*0002*/ 	.short	(.L_11 - .L_10)
.L_10:
        /*0004*/ 	.word	0x0000007c


	//----- nvinfo : EIATTR_KPARAM_INFO
	.align		4
.L_11:
        /*0008*/ 	.byte	0x04, 0x17
        /*000a*/ 	.short	(.L_13 - .L_12)
.L_12:
        /*000c*/ 	.word	0x00000000
        /*0010*/ 	.short	0x0006
        /*0012*/ 	.short	0x0030
        /*0014*/ 	.byte	0x00, 0xf0, 0x11, 0x00


	//----- nvinfo : EIATTR_KPARAM_INFO
	.align		4
.L_13:
        /*0018*/ 	.byte	0x04, 0x17
        /*001a*/ 	.short	(.L_15 - .L_14)
.L_14:
        /*001c*/ 	.word	0x00000000
        /*0020*/ 	.short	0x0005
        /*0022*/ 	.short	0x0028
        /*0024*/ 	.byte	0x00, 0xf4, 0x21, 0x00


	//----- nvinfo : EIATTR_KPARAM_INFO
	.align		4
.L_15:
        /*0028*/ 	.byte	0x04, 0x17
        /*002a*/ 	.short	(.L_17 - .L_16)
.L_16:
        /*002c*/ 	.word	0x00000000
        /*0030*/ 	.short	0x0004
        /*0032*/ 	.short	0x0020
        /*0034*/ 	.byte	0x00, 0xf4, 0x21, 0x00


	//----- nvinfo : EIATTR_KPARAM_INFO
	.align		4
.L_17:
        /*0038*/ 	.byte	0x04, 0x17
        /*003a*/ 	.short	(.L_19 - .L_18)
.L_18:
        /*003c*/ 	.word	0x00000000
        /*0040*/ 	.short	0x0003
        /*0042*/ 	.short	0x0018
        /*0044*/ 	.byte	0x00, 0xf4, 0x21, 0x00


	//----- nvinfo : EIATTR_KPARAM_INFO
	.align		4
.L_19:
        /*0048*/ 	.byte	0x04, 0x17
        /*004a*/ 	.short	(.L_21 - .L_20)
.L_20:
        /*004c*/ 	.word	0x00000000
        /*0050*/ 	.short	0x0002
        /*0052*/ 	.short	0x0010
        /*0054*/ 	.byte	0x00, 0xf4, 0x21, 0x00


	//----- nvinfo : EIATTR_KPARAM_INFO
	.align		4
.L_21:
        /*0058*/ 	.byte	0x04, 0x17
        /*005a*/ 	.short	(.L_23 - .L_22)
.L_22:
        /*005c*/ 	.word	0x00000000
        /*0060*/ 	.short	0x0001
        /*0062*/ 	.short	0x0008
        /*0064*/ 	.byte	0x00, 0xf4, 0x21, 0x00


	//----- nvinfo : EIATTR_KPARAM_INFO
	.align		4
.L_23:
        /*0068*/ 	.byte	0x04, 0x17
        /*006a*/ 	.short	(.L_25 - .L_24)
.L_24:
        /*006c*/ 	.word	0x00000000
        /*0070*/ 	.short	0x0000
        /*0072*/ 	.short	0x0000
        /*0074*/ 	.byte	0x00, 0xf4, 0x21, 0x00


	//----- nvinfo : EIATTR_SPARSE_MMA_MASK
	.align		4
.L_25:
        /*0078*/ 	.byte	0x03, 0x50
        /*007a*/ 	.short	0x0000


	//----- nvinfo : EIATTR_MAXREG_COUNT
	.align		4
        /*007c*/ 	.byte	0x03, 0x1b
        /*007e*/ 	.short	0x00ff


	//----- nvinfo : EIATTR_EXIT_INSTR_OFFSETS
	.align		4
        /*0080*/ 	.byte	0x04, 0x1c
        /*0082*/ 	.short	(.L_27 - .L_26)


	//   ....[0]....
.L_26:
        /*0084*/ 	.word	0x000003d0


	//   ....[1]....
        /*0088*/ 	.word	0x000003f0


	//----- nvinfo : EIATTR_REQNTID
	.align		4
.L_27:
        /*008c*/ 	.byte	0x04, 0x10
        /*008e*/ 	.short	(.L_29 - .L_28)
.L_28:
        /*0090*/ 	.word	0x00000080
        /*0094*/ 	.word	0x00000001
        /*0098*/ 	.word	0x00000001


	//----- nvinfo : EIATTR_CBANK_PARAM_SIZE
	.align		4
.L_29:
        /*009c*/ 	.byte	0x03, 0x19
        /*009e*/ 	.short	0x0034


	//----- nvinfo : EIATTR_PARAM_CBANK
	.align		4
        /*00a0*/ 	.byte	0x04, 0x0a
        /*00a2*/ 	.short	(.L_31 - .L_30)
	.align		4
.L_30:
        /*00a4*/ 	.word	index@(.nv.constant0.triton_poi_fused__native_batch_norm_legit_no_training_15)
        /*00a8*/ 	.short	0x0210
        /*00aa*/ 	.short	0x0034


	//----- nvinfo : EIATTR_SW_WAR
	.align		4
.L_31:
        /*00ac*/ 	.byte	0x04, 0x36
        /*00ae*/ 	.short	(.L_33 - .L_32)
.L_32:
        /*00b0*/ 	.word	0x00000008
.L_33:


//--------------------- .nv.callgraph             --------------------------
	.section	.nv.callgraph,"",@"SHT_CUDA_CALLGRAPH"
	.align	4
	.sectionentsize	8
	.align		4
        /*0000*/ 	.word	0x00000000
	.align		4
        /*0004*/ 	.word	0xffffffff
	.align		4
        /*0008*/ 	.word	0x00000000
	.align		4
        /*000c*/ 	.word	0xfffffffe
	.align		4
        /*0010*/ 	.word	0x00000000
	.align		4
        /*0014*/ 	.word	0xfffffffd
	.align		4
        /*0018*/ 	.word	0x00000000
	.align		4
        /*001c*/ 	.word	0xfffffffc


//--------------------- .nv.constant4             --------------------------
	.section	.nv.constant4,"a",@progbits
	.align	8
	.align		8
.nv.constant4:
        /*0000*/ 	.dword	_$_str
	.align		8
        /*0008*/ 	.dword	_$_str_$_2


//--------------------- .text.triton_poi_fused__native_batch_norm_legit_no_training_15 --------------------------
	.section	.text.triton_poi_fused__native_batch_norm_legit_no_training_15,"ax",@progbits
	.align	128
        .global         triton_poi_fused__native_batch_norm_legit_no_training_15
        .type           triton_poi_fused__native_batch_norm_legit_no_training_15,@function
        .size           triton_poi_fused__native_batch_norm_legit_no_training_15,(.L_x_1 - triton_poi_fused__native_batch_norm_legit_no_training_15)
        .other          triton_poi_fused__native_batch_norm_legit_no_training_15,@"STO_CUDA_ENTRY STV_DEFAULT"
triton_poi_fused__native_batch_norm_legit_no_training_15:
.text.triton_poi_fused__native_batch_norm_legit_no_training_15:
[----:B------:R-:W0:Y:S01]  /*0000*/  LDC R1, c[0x0][0x28] ;  /* 0x00000a00ff017b82 */ /* 0x000e220000000800 */
[----:B------:R-:W1:Y:S07]  /*0010*/  S2R R0, SR_TID.X ;  /* 0x0000000000007919 */ /* 0x000e6e0000002100 */
[----:B------:R-:W2:Y:S01]  /*0020*/  LDC.64 R8, c[0x0][0x220] ;  /* 0x00008800ff087b82 */ /* 0x000ea20000000a00 */
[----:B------:R-:W-:Y:S01]  /*0030*/  ULDC.64 UR4, c[0x0][0x208] ;  /* 0x0000820000047ab9 */ /* 0x000fe20000000a00 */
[----:B------:R-:W3:Y:S06]  /*0040*/  S2R R3, SR_CTAID.X ;  /* 0x0000000000037919 */ /* 0x000eec0000002500 */
[----:B------:R-:W4:Y:S08]  /*0050*/  LDC.64 R12, c[0x0][0x210] ;  /* 0x00008400ff0c7b82 */ /* 0x000f300000000a00 */
[----:B------:R-:W5:Y:S08]  /*0060*/  LDC.64 R14, c[0x0][0x218] ;  /* 0x00008600ff0e7b82 */ /* 0x000f700000000a00 */
[----:B------:R-:W5:Y:S01]  /*0070*/  LDC.64 R16, c[0x0][0x228] ;  /* 0x00008a00ff107b82 */ /* 0x000f620000000a00 */
[----:B-1----:R-:W-:-:S07]  /*0080*/  SHF.L.U32 R0, R0, 0x1, RZ ;  /* 0x0000000100007819 */ /* 0x002fce00000006ff */
[----:B------:R-:W1:Y:S01]  /*0090*/  LDC.64 R18, c[0x0][0x230] ;  /* 0x00008c00ff127b82 */ /* 0x000e620000000a00 */
[----:B------:R-:W-:-:S04]  /*00a0*/  LOP3.LUT R0, R0, 0xfe, RZ, 0xc0, !PT ;  /* 0x000000fe00007812 */ /* 0x000fc800078ec0ff */
[----:B---3--:R-:W-:-:S04]  /*00b0*/  LEA R0, R3, R0, 0x8 ;  /* 0x0000000003007211 */ /* 0x008fc800078e40ff */
[C---:B------:R-:W-:Y:S01]  /*00c0*/  ISETP.GE.AND P4, PT, R0.reuse, 0x1800, PT ;  /* 0x000018000000780c */ /* 0x040fe20003f86270 */
[----:B------:R-:W-:-:S05]  /*00d0*/  IMAD.HI R2, R0, 0x2aaaaaab, RZ ;  /* 0x2aaaaaab00027827 */ /* 0x000fca00078e02ff */
[----:B------:R-:W-:-:S04]  /*00e0*/  SHF.R.U32.HI R3, RZ, 0x1f, R2 ;  /* 0x0000001fff037819 */ /* 0x000fc80000011602 */
[----:B------:R-:W-:-:S05]  /*00f0*/  LEA.HI R3, R2, R3, RZ, 0x1c ;  /* 0x0000000302037211 */ /* 0x000fca00078fe0ff */
[----:B------:R-:W-:Y:S01]  /*0100*/  IMAD R11, R3, -0x60, R0 ;  /* 0xffffffa0030b7824 */ /* 0x000fe200078e0200 */
[----:B------:R-:W-:-:S03]  /*0110*/  CS2R R2, SRZ ;  /* 0x0000000000027805 */ /* 0x000fc6000001ff00 */
[----:B--2---:R-:W-:-:S05]  /*0120*/  IMAD.WIDE R8, R11, 0x4, R8 ;  /* 0x000000040b087825 */ /* 0x004fca00078e0208 */
[----:B------:R2:W3:Y:S01]  /*0130*/  @!P4 LDG.E.EL.64 R2, desc[UR4][R8.64] ;  /* 0x000000040802c981 */ /* 0x0004e2000c2e1b00 */
[----:B------:R-:W-:Y:S02]  /*0140*/  CS2R R4, SRZ ;  /* 0x0000000000047805 */ /* 0x000fe4000001ff00 */
[----:B------:R-:W-:Y:S01]  /*0150*/  CS2R R6, SRZ ;  /* 0x0000000000067805 */ /* 0x000fe2000001ff00 */
[----:B----4-:R-:W-:-:S04]  /*0160*/  IMAD.WIDE R12, R0, 0x4, R12 ;  /* 0x00000004000c7825 */ /* 0x010fc800078e020c */
[C---:B-----5:R-:W-:Y:S01]  /*0170*/  IMAD.WIDE R14, R11.reuse, 0x4, R14 ;  /* 0x000000040b0e7825 */ /* 0x060fe200078e020e */
[----:B------:R-:W4:Y:S04]  /*0180*/  @!P4 LDG.E.64 R4, desc[UR4][R12.64] ;  /* 0x000000040c04c981 */ /* 0x000f28000c1e1b00 */
[----:B------:R5:W4:Y:S01]  /*0190*/  @!P4 LDG.E.EL.64 R6, desc[UR4][R14.64] ;  /* 0x000000040e06c981 */ /* 0x000b22000c2e1b00 */
[----:B0-----:R-:W-:Y:S01]  /*01a0*/  IMAD.WIDE R16, R11, 0x4, R16 ;  /* 0x000000040b107825 */ /* 0x001fe200078e0210 */
[----:B--2---:R-:W-:-:S03]  /*01b0*/  CS2R R8, SRZ ;  /* 0x0000000000087805 */ /* 0x004fc6000001ff00 */
[----:B-1----:R-:W-:Y:S01]  /*01c0*/  IMAD.WIDE R18, R11, 0x4, R18 ;  /* 0x000000040b127825 */ /* 0x002fe200078e0212 */
[----:B------:R-:W-:-:S04]  /*01d0*/  CS2R R10, SRZ ;  /* 0x00000000000a7805 */ /* 0x000fc8000001ff00 */
[----:B------:R-:W2:Y:S04]  /*01e0*/  @!P4 LDG.E.EL.64 R8, desc[UR4][R18.64] ;  /* 0x000000041208c981 */ /* 0x000ea8000c2e1b00 */
[----:B------:R-:W2:Y:S01]  /*01f0*/  @!P4 LDG.E.EL.64 R10, desc[UR4][R16.64] ;  /* 0x00000004100ac981 */ /* 0x000ea2000c2e1b00 */
[----:B-----5:R-:W-:Y:S01]  /*0200*/  HFMA2.MMA R15, -RZ, RZ, 1.625, 0 ;  /* 0x3e800000ff0f7435 */ /* 0x020fe200000001ff */
[----:B---3--:R-:W-:Y:S01]  /*0210*/  FADD R2, R2, 9.9999997473787516356e-06 ;  /* 0x3727c5ac02027421 */ /* 0x008fe20000000000 */
[----:B------:R-:W-:-:S03]  /*0220*/  FADD R12, R3, 9.9999997473787516356e-06 ;  /* 0x3727c5ac030c7421 */ /* 0x000fc60000000000 */
[----:B------:R0:W1:Y:S08]  /*0230*/  MUFU.SQRT R13, R2 ;  /* 0x00000002000d7308 */ /* 0x0000700000002000 */
[----:B------:R-:W3:Y:S01]  /*0240*/  MUFU.SQRT R14, R12 ;  /* 0x0000000c000e7308 */ /* 0x000ee20000002000 */
[----:B0-----:R-:W0:Y:S01]  /*0250*/  LDC.64 R2, c[0x0][0x238] ;  /* 0x00008e00ff027b82 */ /* 0x001e220000000a00 */
[----:B-1----:R-:W-:-:S02]  /*0260*/  FSETP.GT.AND P0, PT, R13, 8.50705917302346158658e+37, PT ;  /* 0x7e8000000d00780b */ /* 0x002fc40003f04000 */
[----:B------:R-:W-:Y:S02]  /*0270*/  FSETP.GEU.AND P2, PT, R13, 1.175494350822287508e-38, PT ;  /* 0x008000000d00780b */ /* 0x000fe40003f4e000 */
[C---:B---3--:R-:W-:Y:S02]  /*0280*/  FSETP.GT.AND P1, PT, R14.reuse, 8.50705917302346158658e+37, PT ;  /* 0x7e8000000e00780b */ /* 0x048fe40003f24000 */
[----:B------:R-:W-:-:S07]  /*0290*/  FSETP.GEU.AND P3, PT, R14, 1.175494350822287508e-38, PT ;  /* 0x008000000e00780b */ /* 0x000fce0003f6e000 */
[----:B------:R-:W-:-:S04]  /*02a0*/  @P0 FMUL R13, R13, 0.25 ;  /* 0x3e8000000d0d0820 */ /* 0x000fc80000400000 */
[----:B------:R-:W-:Y:S01]  /*02b0*/  @!P2 FMUL R13, R13, 16777216 ;  /* 0x4b8000000d0da820 */ /* 0x000fe20000400000 */
[----:B------:R-:W-:-:S04]  /*02c0*/  @P1 FMUL R14, R14, 0.25 ;  /* 0x3e8000000e0e1820 */ /* 0x000fc80000400000 */
[----:B------:R-:W-:Y:S01]  /*02d0*/  @!P3 FMUL R14, R14, 16777216 ;  /* 0x4b8000000e0eb820 */ /* 0x000fe20000400000 */
[----:B------:R-:W1:Y:S01]  /*02e0*/  MUFU.RCP R13, R13 ;  /* 0x0000000d000d7308 */ /* 0x000e620000001000 */
[----:B------:R-:W-:-:S07]  /*02f0*/  FSEL R12, R15, 1, P0 ;  /* 0x3f8000000f0c7808 */ /* 0x000fce0000000000 */
[----:B------:R-:W3:Y:S01]  /*0300*/  MUFU.RCP R14, R14 ;  /* 0x0000000e000e7308 */ /* 0x000ee20000001000 */
[----:B------:R-:W-:Y:S01]  /*0310*/  FSEL R15, R15, 1, P1 ;  /* 0x3f8000000f0f7808 */ /* 0x000fe20000800000 */
[----:B------:R-:W-:Y:S01]  /*0320*/  @!P2 FMUL R12, R12, 16777216 ;  /* 0x4b8000000c0ca820 */ /* 0x000fe20000400000 */
[----:B----4-:R-:W-:-:S03]  /*0330*/  FADD R4, -R6, R4 ;  /* 0x0000000406047221 */ /* 0x010fc60000000100 */
[----:B------:R-:W-:Y:S01]  /*0340*/  @!P3 FMUL R15, R15, 16777216 ;  /* 0x4b8000000f0fb820 */ /* 0x000fe20000400000 */
[----:B------:R-:W-:Y:S01]  /*0350*/  FADD R5, -R7, R5 ;  /* 0x0000000507057221 */ /* 0x000fe20000000100 */
[----:B-1----:R-:W-:Y:S02]  /*0360*/  FMUL R13, R13, R12 ;  /* 0x0000000c0d0d7220 */ /* 0x002fe40000400000 */
[----:B---3--:R-:W-:Y:S02]  /*0370*/  FMUL R6, R14, R15 ;  /* 0x0000000f0e067220 */ /* 0x008fe40000400000 */
[----:B------:R-:W-:Y:S02]  /*0380*/  FMUL R13, R4, R13 ;  /* 0x0000000d040d7220 */ /* 0x000fe40000400000 */
[----:B------:R-:W-:Y:S01]  /*0390*/  FMUL R6, R5, R6 ;  /* 0x0000000605067220 */ /* 0x000fe20000400000 */
[----:B0-----:R-:W-:-:S04]  /*03a0*/  IMAD.WIDE R2, R0, 0x4, R2 ;  /* 0x0000000400027825 */ /* 0x001fc800078e0202 */
[----:B--2---:R-:W-:Y:S01]  /*03b0*/  FFMA R8, R13, R10, R8 ;  /* 0x0000000a0d087223 */ /* 0x004fe20000000008 */
[----:B------:R-:W-:Y:S01]  /*03c0*/  FFMA R9, R6, R11, R9 ;  /* 0x0000000b06097223 */ /* 0x000fe20000000009 */
[----:B------:R-:W-:Y:S06]  /*03d0*/  @P4 EXIT ;  /* 0x000000000000494d */ /* 0x000fec0003800000 */
[----:B------:R-:W-:Y:S01]  /*03e0*/  STG.E.64 desc[UR4][R2.64], R8 ;  /* 0x0000000802007986 */ /* 0x000fe2000c101b04 */
[----:B------:R-:W-:Y:S05]  /*03f0*/  EXIT ;  /* 0x000000000000794d */ /* 0x000fea0003800000 */
.L_x_0:
[----:B------:R-:W-:-:S00]  /*0400*/  BRA `(.L_x_0) ;  /* 0xfffffffc00fc7947 */ /* 0x000fc0000383ffff */
[----:B------:R-:W-:-:S00]  /*0410*/  NOP ;  /* 0x0000000000007918 */ /* 0x000fc00000000000 */
        /* <DEDUP_REMOVED lines=14> */
.L_x_1:


//--------------------- .nv.global.init           --------------------------
	.section	.nv.global.init,"aw",@progbits
.nv.global.init:
	.type		_$_str,@object
	.size		_$_str,(_$_str_$_2 - _$_str)
_$_str:
        /*0000*/ 	.byte	0x5f, 0x5f, 0x43, 0x55, 0x44, 0x41, 0x5f, 0x46, 0x54, 0x5a, 0x00
	.type		_$_str_$_2,@object
	.size		_$_str_$_2,(.L_1 - _$_str_$_2)
_$_str_$_2:
        /*000b*/ 	.byte	0x5f, 0x5f, 0x43, 0x55, 0x44, 0x41, 0x5f, 0x50, 0x52, 0x45, 0x43, 0x5f, 0x53, 0x51, 0x52, 0x54
        /*001b*/ 	.byte	0x00
.L_1:


//--------------------- .nv.constant0.triton_poi_fused__native_batch_norm_legit_no_training_15 --------------------------
	.section	.nv.constant0.triton_poi_fused__native_batch_norm_legit_no_training_15,"a",@progbits
	.sectionflags	@""
	.align	4
.nv.constant0.triton_poi_fused__native_batch_norm_legit_no_training_15:
	.zero		580
